	.headerflags	@"EF_CUDA_TEXMODE_UNIFIED EF_CUDA_64BIT_ADDRESS EF_CUDA_ACCELERATORS EF_CUDA_SM90 EF_CUDA_VIRTUAL_SM(EF_CUDA_SM90)"
	.elftype	@"ET_EXEC"


//--------------------- .nv.info                  --------------------------
	.section	.nv.info,"",@"SHT_CUDA_INFO"
	.align	4


	//----- nvinfo : EIATTR_REGCOUNT
	.align		4
        /*0000*/ 	.byte	0x04, 0x2f
        /*0002*/ 	.short	(.L_2 - .L_1)
	.align		4
.L_1:
        /*0004*/ 	.word	index@(triton_poi_fused_constant_pad_nd_8)
        /*0008*/ 	.word	0x0000001e


	//----- nvinfo : EIATTR_MIN_STACK_SIZE
	.align		4
.L_2:
        /*000c*/ 	.byte	0x04, 0x12
        /*000e*/ 	.short	(.L_4 - .L_3)
	.align		4
.L_3:
        /*0010*/ 	.word	index@(triton_poi_fused_constant_pad_nd_8)
        /*0014*/ 	.word	0x00000000


	//----- nvinfo : EIATTR_FRAME_SIZE
	.align		4
.L_4:
        /*0018*/ 	.byte	0x04, 0x11
        /*001a*/ 	.short	(.L_6 - .L_5)
	.align		4
.L_5:
        /*001c*/ 	.word	index@(triton_poi_fused_constant_pad_nd_8)
        /*0020*/ 	.word	0x00000000


	//----- nvinfo : EIATTR_MIN_STACK_SIZE
	.align		4
.L_6:
        /*0024*/ 	.byte	0x04, 0x12
        /*0026*/ 	.short	(.L_8 - .L_7)
	.align		4
.L_7:
        /*0028*/ 	.word	index@(triton_poi_fused_constant_pad_nd_8)
        /*002c*/ 	.word	0x00000000
.L_8:


//--------------------- .nv.info.triton_poi_fused_constant_pad_nd_8 --------------------------
	.section	.nv.info.triton_poi_fused_constant_pad_nd_8,"",@"SHT_CUDA_INFO"
	.sectionflags	@""
	.align	4


	//----- nvinfo : EIATTR_CUDA_API_VERSION
	.align		4
        /*0000*/ 	.byte	0x04, 0x37
        /*0002*/ 	.short	(.L_10 - .L_9)
.L_9:
        /*0004*/ 	.word	0x0000007c


	//----- nvinfo : EIATTR_KPARAM_INFO
	.align		4
.L_10:
        /*0008*/ 	.byte	0x04, 0x17
        /*000a*/ 	.short	(.L_12 - .L_11)
.L_11:
        /*000c*/ 	.word	0x00000000
        /*0010*/ 	.short	0x0008
        /*0012*/ 	.short	0x003c
        /*0014*/ 	.byte	0x00, 0xf0, 0x11, 0x00


	//----- nvinfo : EIATTR_KPARAM_INFO
	.align		4
.L_12:
        /*0018*/ 	.byte	0x04, 0x17
        /*001a*/ 	.short	(.L_14 - .L_13)
.L_13:
        /*001c*/ 	.word	0x00000000
        /*0020*/ 	.short	0x0007
        /*0022*/ 	.short	0x0038
        /*0024*/ 	.byte	0x00, 0xf0, 0x11, 0x00


	//----- nvinfo : EIATTR_KPARAM_INFO
	.align		4
.L_14:
        /*0028*/ 	.byte	0x04, 0x17
        /*002a*/ 	.short	(.L_16 - .L_15)
.L_15:
        /*002c*/ 	.word	0x00000000
        /*0030*/ 	.short	0x0006
        /*0032*/ 	.short	0x0030
        /*0034*/ 	.byte	0x00, 0xf4, 0x21, 0x00


	//----- nvinfo : EIATTR_KPARAM_INFO
	.align		4
.L_16:
        /*0038*/ 	.byte	0x04, 0x17
        /*003a*/ 	.short	(.L_18 - .L_17)
.L_17:
        /*003c*/ 	.word	0x00000000
        /*0040*/ 	.short	0x0005
        /*0042*/ 	.short	0x0028
        /*0044*/ 	.byte	0x00, 0xf4, 0x21, 0x00


	//----- nvinfo : EIATTR_KPARAM_INFO
	.align		4
.L_18:
        /*0048*/ 	.byte	0x04, 0x17
        /*004a*/ 	.short	(.L_20 - .L_19)
.L_19:
        /*004c*/ 	.word	0x00000000
        /*0050*/ 	.short	0x0004
        /*0052*/ 	.short	0x0020
        /*0054*/ 	.byte	0x00, 0xf4, 0x21, 0x00


	//----- nvinfo : EIATTR_KPARAM_INFO
	.align		4
.L_20:
        /*0058*/ 	.byte	0x04, 0x17
        /*005a*/ 	.short	(.L_22 - .L_21)
.L_21:
        /*005c*/ 	.word	0x00000000
        /*0060*/ 	.short	0x0003
        /*0062*/ 	.short	0x0018
        /*0064*/ 	.byte	0x00, 0xf4, 0x21, 0x00


	//----- nvinfo : EIATTR_KPARAM_INFO
	.align		4
.L_22:
        /*0068*/ 	.byte	0x04, 0x17
        /*006a*/ 	.short	(.L_24 - .L_23)
.L_23:
        /*006c*/ 	.word	0x00000000
        /*0070*/ 	.short	0x0002
        /*0072*/ 	.short	0x0010
        /*0074*/ 	.byte	0x00, 0xf4, 0x21, 0x00


	//----- nvinfo : EIATTR_KPARAM_INFO
	.align		4
.L_24:
        /*0078*/ 	.byte	0x04, 0x17
        /*007a*/ 	.short	(.L_26 - .L_25)
.L_25:
        /*007c*/ 	.word	0x00000000
        /*0080*/ 	.short	0x0001
        /*0082*/ 	.short	0x0008
        /*0084*/ 	.byte	0x00, 0xf4, 0x21, 0x00


	//----- nvinfo : EIATTR_KPARAM_INFO
	.align		4
.L_26:
        /*0088*/ 	.byte	0x04, 0x17
        /*008a*/ 	.short	(.L_28 - .L_27)
.L_27:
        /*008c*/ 	.word	0x00000000
        /*0090*/ 	.short	0x0000
        /*0092*/ 	.short	0x0000
        /*0094*/ 	.byte	0x00, 0xf4, 0x21, 0x00


	//----- nvinfo : EIATTR_SPARSE_MMA_MASK
	.align		4
.L_28:
        /*0098*/ 	.byte	0x03, 0x50
        /*009a*/ 	.short	0x0000


	//----- nvinfo : EIATTR_MAXREG_COUNT
	.align		4
        /*009c*/ 	.byte	0x03, 0x1b
        /*009e*/ 	.short	0x00ff


	//----- nvinfo : EIATTR_EXIT_INSTR_OFFSETS
	.align		4
        /*00a0*/ 	.byte	0x04, 0x1c
        /*00a2*/ 	.short	(.L_30 - .L_29)


	//   ....[0]....
.L_29:
        /*00a4*/ 	.word	0x00000660


	//   ....[1]....
        /*00a8*/ 	.word	0x000006c0


	//----- nvinfo : EIATTR_REQNTID
	.align		4
.L_30:
        /*00ac*/ 	.byte	0x04, 0x10
        /*00ae*/ 	.short	(.L_32 - .L_31)
.L_31:
        /*00b0*/ 	.word	0x00000080
        /*00b4*/ 	.word	0x00000001
        /*00b8*/ 	.word	0x00000001


	//----- nvinfo : EIATTR_CBANK_PARAM_SIZE
	.align		4
.L_32:
        /*00bc*/ 	.byte	0x03, 0x19
        /*00be*/ 	.short	0x0040


	//----- nvinfo : EIATTR_PARAM_CBANK
	.align		4
        /*00c0*/ 	.byte	0x04, 0x0a
        /*00c2*/ 	.short	(.L_34 - .L_33)
	.align		4
.L_33:
        /*00c4*/ 	.word	index@(.nv.constant0.triton_poi_fused_constant_pad_nd_8)
        /*00c8*/ 	.short	0x0210
        /*00ca*/ 	.short	0x0040


	//----- nvinfo : EIATTR_SW_WAR
	.align		4
.L_34:
        /*00cc*/ 	.byte	0x04, 0x36
        /*00ce*/ 	.short	(.L_36 - .L_35)
.L_35:
        /*00d0*/ 	.word	0x00000008
.L_36:


//--------------------- .nv.callgraph             --------------------------
	.section	.nv.callgraph,"",@"SHT_CUDA_CALLGRAPH"
	.align	4
	.sectionentsize	8
	.align		4
        /*0000*/ 	.word	0x00000000
	.align		4
        /*0004*/ 	.word	0xffffffff
	.align		4
        /*0008*/ 	.word	0x00000000
	.align		4
        /*000c*/ 	.word	0xfffffffe
	.align		4
        /*0010*/ 	.word	0x00000000
	.align		4
        /*0014*/ 	.word	0xfffffffd
	.align		4
        /*0018*/ 	.word	0x00000000
	.align		4
        /*001c*/ 	.word	0xfffffffc


//--------------------- .nv.constant4             --------------------------
	.section	.nv.constant4,"a",@progbits
	.align	8
	.align		8
.nv.constant4:
        /*0000*/ 	.dword	_$_str


//--------------------- .text.triton_poi_fused_constant_pad_nd_8 --------------------------
	.section	.text.triton_poi_fused_constant_pad_nd_8,"ax",@progbits
	.sectionflags	@"SHF_BARRIERS=1"
	.align	128
        .global         triton_poi_fused_constant_pad_nd_8
        .type           triton_poi_fused_constant_pad_nd_8,@function
        .size           triton_poi_fused_constant_pad_nd_8,(.L_x_1 - triton_poi_fused_constant_pad_nd_8)
        .other          triton_poi_fused_constant_pad_nd_8,@"STO_CUDA_ENTRY STV_DEFAULT"
triton_poi_fused_constant_pad_nd_8:
.text.triton_poi_fused_constant_pad_nd_8:
[----:B------:R-:W0:Y:S01]  /*0000*/  LDC R1, c[0x0][0x28] ;  /* 0x00000a00ff017b82 */ /* 0x000e220000000800 */
[----:B------:R-:W1:Y:S07]  /*0010*/  S2R R19, SR_CTAID.X ;  /* 0x0000000000137919 */ /* 0x000e6e0000002500 */
[----:B------:R-:W2:Y:S01]  /*0020*/  LDC.64 R24, c[0x0][0x228] ;  /* 0x00008a00ff187b82 */ /* 0x000ea20000000a00 */
[----:B------:R-:W-:Y:S01]  /*0030*/  ULDC.64 UR6, c[0x0][0x208] ;  /* 0x0000820000067ab9 */ /* 0x000fe20000000a00 */
[----:B------:R-:W3:Y:S01]  /*0040*/  S2R R17, SR_TID.X ;  /* 0x0000000000117919 */ /* 0x000ee20000002100 */
[----:B------:R-:W4:Y:S05]  /*0050*/  S2R R21, SR_CTAID.Y ;  /* 0x0000000000157919 */ /* 0x000f2a0000002600 */
[----:B------:R-:W5:Y:S08]  /*0060*/  LDC.64 R6, c[0x0][0x210] ;  /* 0x00008400ff067b82 */ /* 0x000f700000000a00 */
[----:B------:R-:W2:Y:S08]  /*0070*/  LDC.64 R14, c[0x0][0x218] ;  /* 0x00008600ff0e7b82 */ /* 0x000eb00000000a00 */
[----:B------:R-:W5:Y:S01]  /*0080*/  LDC.64 R12, c[0x0][0x220] ;  /* 0x00008800ff0c7b82 */ /* 0x000f620000000a00 */
[----:B-1----:R-:W-:-:S07]  /*0090*/  IMAD.SHL.U32 R19, R19, 0x10, RZ ;  /* 0x0000001013137824 */ /* 0x002fce00078e00ff */
[----:B------:R-:W1:Y:S01]  /*00a0*/  LDC.64 R8, c[0x0][0x238] ;  /* 0x00008e00ff087b82 */ /* 0x000e620000000a00 */
[----:B---3--:R-:W-:Y:S01]  /*00b0*/  IMAD.SHL.U32 R0, R17, 0x2, RZ ;  /* 0x0000000211007824 */ /* 0x008fe200078e00ff */
[----:B------:R-:W-:Y:S01]  /*00c0*/  SHF.R.U32.HI R16, RZ, 0x3, R17 ;  /* 0x00000003ff107819 */ /* 0x000fe20000011611 */
[----:B----4-:R-:W-:-:S03]  /*00d0*/  IMAD.SHL.U32 R21, R21, 0x10, RZ ;  /* 0x0000001015157824 */ /* 0x010fc600078e00ff */
[----:B------:R-:W-:Y:S02]  /*00e0*/  LOP3.LUT R3, R19, 0xe, R0, 0xf8, !PT ;  /* 0x0000000e13037812 */ /* 0x000fe400078ef800 */
[----:B------:R-:W-:Y:S02]  /*00f0*/  SGXT.U32 R16, R16, 0x4 ;  /* 0x000000041010781a */ /* 0x000fe40000000000 */
[----:B------:R-:W-:Y:S02]  /*0100*/  SHF.R.S32.HI R18, RZ, 0x1f, R3 ;  /* 0x0000001fff127819 */ /* 0x000fe40000011403 */
[----:B------:R-:W-:Y:S02]  /*0110*/  LOP3.LUT R2, R21, R16, RZ, 0xfc, !PT ;  /* 0x0000001015027212 */ /* 0x000fe400078efcff */
[----:B------:R-:W-:Y:S02]  /*0120*/  LEA.HI R18, R18, R3, RZ, 0x2 ;  /* 0x0000000312127211 */ /* 0x000fe400078f10ff */
[----:B------:R-:W-:Y:S01]  /*0130*/  ISETP.GE.AND P0, PT, R3, 0x10, PT ;  /* 0x000000100300780c */ /* 0x000fe20003f06270 */
[----:B------:R-:W-:Y:S01]  /*0140*/  VIADD R20, R2, 0xfffffff8 ;  /* 0xfffffff802147836 */ /* 0x000fe20000000000 */
[----:B------:R-:W-:-:S02]  /*0150*/  LOP3.LUT R4, R18, 0xfffffffc, RZ, 0xc0, !PT ;  /* 0xfffffffc12047812 */ /* 0x000fc400078ec0ff */
[----:B------:R-:W-:-:S03]  /*0160*/  ISETP.LT.AND P0, PT, R2, 0xc, !P0 ;  /* 0x0000000c0200780c */ /* 0x000fc60004701270 */
[----:B------:R-:W-:Y:S01]  /*0170*/  IMAD.IADD R5, R3, 0x1, -R4 ;  /* 0x0000000103057824 */ /* 0x000fe200078e0a04 */
[----:B------:R-:W-:-:S03]  /*0180*/  ISETP.GT.AND P0, PT, R20, -0x1, P0 ;  /* 0xffffffff1400780c */ /* 0x000fc60000704270 */
[C---:B------:R-:W-:Y:S02]  /*0190*/  IMAD R5, R2.reuse, 0x4, R5 ;  /* 0x0000000402057824 */ /* 0x040fe400078e0205 */
[----:B------:R-:W-:Y:S02]  /*01a0*/  IMAD R2, R2, 0x10, R3 ;  /* 0x0000001002027824 */ /* 0x000fe400078e0203 */
[----:B------:R-:W-:Y:S01]  /*01b0*/  VIADD R23, R5, 0xffffffe0 ;  /* 0xffffffe005177836 */ /* 0x000fe20000000000 */
[----:B------:R-:W-:Y:S01]  /*01c0*/  CS2R R4, SRZ ;  /* 0x0000000000047805 */ /* 0x000fe2000001ff00 */
[----:B------:R-:W-:Y:S01]  /*01d0*/  VIADD R11, R2, 0xffffff80 ;  /* 0xffffff80020b7836 */ /* 0x000fe20000000000 */
[----:B------:R-:W-:Y:S01]  /*01e0*/  CS2R R2, SRZ ;  /* 0x0000000000027805 */ /* 0x000fe2000001ff00 */
[----:B--2---:R-:W-:-:S04]  /*01f0*/  IMAD.WIDE R24, R23, 0x4, R24 ;  /* 0x0000000417187825 */ /* 0x004fc800078e0218 */
[C---:B-----5:R-:W-:Y:S01]  /*0200*/  IMAD.WIDE R26, R11.reuse, 0x4, R6 ;  /* 0x000000040b1a7825 */ /* 0x060fe200078e0206 */
[----:B------:R2:W3:Y:S01]  /*0210*/  @P0 LDG.E.EL.64 R2, desc[UR6][R24.64] ;  /* 0x0000000618020981 */ /* 0x0004e2000c2e1b00 */
[----:B------:R-:W4:Y:S02]  /*0220*/  LDC.64 R6, c[0x0][0x230] ;  /* 0x00008c00ff067b82 */ /* 0x000f240000000a00 */
[----:B0-----:R-:W-:Y:S01]  /*0230*/  IMAD.WIDE R14, R11, 0x4, R14 ;  /* 0x000000040b0e7825 */ /* 0x001fe200078e020e */
[----:B------:R-:W-:Y:S01]  /*0240*/  CS2R R10, SRZ ;  /* 0x00000000000a7805 */ /* 0x000fe2000001ff00 */
[----:B------:R0:W5:Y:S02]  /*0250*/  @P0 LDG.E.EL.64 R4, desc[UR6][R26.64] ;  /* 0x000000061a040981 */ /* 0x000164000c2e1b00 */
[----:B------:R-:W-:Y:S01]  /*0260*/  IMAD.WIDE R12, R23, 0x4, R12 ;  /* 0x00000004170c7825 */ /* 0x000fe200078e020c */
[----:B------:R-:W-:Y:S02]  /*0270*/  CS2R R22, SRZ ;  /* 0x0000000000167805 */ /* 0x000fe4000001ff00 */
[----:B------:R-:W5:Y:S01]  /*0280*/  @P0 LDG.E.EL.64 R10, desc[UR6][R14.64] ;  /* 0x000000060e0a0981 */ /* 0x000f62000c2e1b00 */
[----:B--2---:R-:W-:-:S03]  /*0290*/  SHF.R.S32.HI R25, RZ, 0x2, R18 ;  /* 0x00000002ff197819 */ /* 0x004fc60000011412 */
[----:B------:R2:W5:Y:S01]  /*02a0*/  @P0 LDG.E.EL.64 R22, desc[UR6][R12.64] ;  /* 0x000000060c160981 */ /* 0x000562000c2e1b00 */
[----:B------:R-:W-:Y:S02]  /*02b0*/  IMAD.MOV.U32 R18, RZ, RZ, RZ ;  /* 0x000000ffff127224 */ /* 0x000fe400078e00ff */
[----:B-1----:R-:W-:-:S04]  /*02c0*/  IMAD.WIDE R8, R25, 0x4, R8 ;  /* 0x0000000419087825 */ /* 0x002fc800078e0208 */
[----:B0-----:R-:W-:Y:S02]  /*02d0*/  IMAD.MOV.U32 R26, RZ, RZ, RZ ;  /* 0x000000ffff1a7224 */ /* 0x001fe400078e00ff */
[----:B----4-:R-:W-:Y:S01]  /*02e0*/  IMAD.WIDE R6, R25, 0x4, R6 ;  /* 0x0000000419067825 */ /* 0x010fe200078e0206 */
[----:B------:R-:W-:-:S03]  /*02f0*/  CS2R R24, SRZ ;  /* 0x0000000000187805 */ /* 0x000fc6000001ff00 */
[----:B------:R-:W4:Y:S04]  /*0300*/  @P0 LDG.E.EL R26, desc[UR6][R8.64] ;  /* 0x00000006081a0981 */ /* 0x000f28000c2e1900 */
[----:B------:R-:W4:Y:S04]  /*0310*/  @P0 LDG.E.EL R18, desc[UR6][R6.64] ;  /* 0x0000000606120981 */ /* 0x000f28000c2e1900 */
[----:B------:R0:W4:Y:S04]  /*0320*/  @P0 LDG.E.EL R25, desc[UR6][R6.64] ;  /* 0x0000000606190981 */ /* 0x000128000c2e1900 */
[----:B------:R1:W4:Y:S01]  /*0330*/  @P0 LDG.E.EL R24, desc[UR6][R8.64] ;  /* 0x0000000608180981 */ /* 0x000322000c2e1900 */
[----:B------:R-:W1:Y:S01]  /*0340*/  S2UR UR5, SR_CgaCtaId ;  /* 0x00000000000579c3 */ /* 0x000e620000008800 */
[----:B--2---:R-:W-:-:S02]  /*0350*/  SHF.R.U32.HI R12, RZ, 0x2, R17 ;  /* 0x00000002ff0c7819 */ /* 0x004fc40000011611 */
[----:B------:R-:W-:Y:S02]  /*0360*/  LOP3.LUT R21, R21, 0xe, R0, 0xf8, !PT ;  /* 0x0000000e15157812 */ /* 0x000fe400078ef800 */
[----:B------:R-:W-:Y:S02]  /*0370*/  LOP3.LUT R0, R0, 0xfe, RZ, 0xc0, !PT ;  /* 0x000000fe00007812 */ /* 0x000fe400078ec0ff */
[----:B0-----:R-:W-:Y:S01]  /*0380*/  LOP3.LUT R7, R12, 0x1e, RZ, 0xc0, !PT ;  /* 0x0000001e0c077812 */ /* 0x001fe200078ec0ff */
[----:B------:R-:W-:-:S04]  /*0390*/  IMAD.SHL.U32 R17, R17, 0x20, RZ ;  /* 0x0000002011117824 */ /* 0x000fc800078e00ff */
[----:B------:R-:W-:Y:S01]  /*03a0*/  IMAD.IADD R0, R0, 0x1, R7 ;  /* 0x0000000100007824 */ /* 0x000fe200078e0207 */
[----:B------:R-:W-:Y:S01]  /*03b0*/  LOP3.LUT R17, R17, 0xe0, RZ, 0xc0, !PT ;  /* 0x000000e011117812 */ /* 0x000fe200078ec0ff */
[----:B------:R-:W-:Y:S01]  /*03c0*/  UMOV UR4, 0x400 ;  /* 0x0000040000047882 */ /* 0x000fe20000000000 */
[----:B------:R-:W-:Y:S01]  /*03d0*/  ISETP.GT.AND P1, PT, R20, -0x1, PT ;  /* 0xffffffff1400780c */ /* 0x000fe20003f24270 */
[----:B-1----:R-:W-:-:S06]  /*03e0*/  UPRMT UR4, UR5, 0x654, UR4 ;  /* 0x0000065405047896 */ /* 0x002fcc0008000004 */
[----:B------:R-:W-:Y:S02]  /*03f0*/  LEA R0, R0, UR4, 0x2 ;  /* 0x0000000400007c11 */ /* 0x000fe4000f8e10ff */
[----:B---3--:R-:W-:Y:S02]  /*0400*/  SEL R2, R2, RZ, P0 ;  /* 0x000000ff02027207 */ /* 0x008fe40000000000 */
[----:B------:R-:W-:-:S03]  /*0410*/  SEL R3, R3, RZ, P0 ;  /* 0x000000ff03037207 */ /* 0x000fc60000000000 */
[----:B------:R-:W-:Y:S02]  /*0420*/  FADD R2, R2, 9.9999997473787516356e-05 ;  /* 0x38d1b71702027421 */ /* 0x000fe40000000000 */
[----:B------:R-:W-:Y:S01]  /*0430*/  FADD R3, R3, 9.9999997473787516356e-05 ;  /* 0x38d1b71703037421 */ /* 0x000fe20000000000 */
[----:B-----5:R-:W-:Y:S02]  /*0440*/  SEL R5, R5, RZ, P0 ;  /* 0x000000ff05057207 */ /* 0x020fe40000000000 */
[----:B------:R-:W-:Y:S01]  /*0450*/  SEL R6, R11, RZ, P0 ;  /* 0x000000ff0b067207 */ /* 0x000fe20000000000 */
[----:B------:R-:W0:Y:S01]  /*0460*/  MUFU.RSQ R2, R2 ;  /* 0x0000000200027308 */ /* 0x000e220000001400 */
[----:B------:R-:W-:Y:S02]  /*0470*/  SEL R4, R4, RZ, P0 ;  /* 0x000000ff04047207 */ /* 0x000fe40000000000 */
[----:B------:R-:W-:Y:S01]  /*0480*/  SEL R9, R10, RZ, P0 ;  /* 0x000000ff0a097207 */ /* 0x000fe20000000000 */
[----:B------:R-:W-:Y:S01]  /*0490*/  FADD R5, R5, R6 ;  /* 0x0000000605057221 */ /* 0x000fe20000000000 */
[----:B------:R-:W-:-:S03]  /*04a0*/  SEL R7, R22, RZ, P0 ;  /* 0x000000ff16077207 */ /* 0x000fc60000000000 */
[----:B------:R-:W1:Y:S01]  /*04b0*/  MUFU.RSQ R3, R3 ;  /* 0x0000000300037308 */ /* 0x000e620000001400 */
[----:B------:R-:W-:Y:S01]  /*04c0*/  FADD R6, R4, R9 ;  /* 0x0000000904067221 */ /* 0x000fe20000000000 */
[----:B------:R-:W-:-:S03]  /*04d0*/  SEL R8, R23, RZ, P0 ;  /* 0x000000ff17087207 */ /* 0x000fc60000000000 */
[----:B------:R-:W-:Y:S02]  /*04e0*/  FADD R7, -R7, R6 ;  /* 0x0000000607077221 */ /* 0x000fe40000000100 */
[----:B------:R-:W-:Y:S02]  /*04f0*/  FADD R6, -R8, R5 ;  /* 0x0000000508067221 */ /* 0x000fe40000000100 */
[----:B0-----:R-:W-:Y:S01]  /*0500*/  FMUL R2, R2, R7 ;  /* 0x0000000702027220 */ /* 0x001fe20000400000 */
[----:B----4-:R-:W-:Y:S02]  /*0510*/  SEL R7, R26, RZ, P0 ;  /* 0x000000ff1a077207 */ /* 0x010fe40000000000 */
[----:B------:R-:W-:Y:S02]  /*0520*/  SEL R5, R18, RZ, P0 ;  /* 0x000000ff12057207 */ /* 0x000fe40000000000 */
[----:B------:R-:W-:Y:S01]  /*0530*/  LOP3.LUT R4, R19, R16, RZ, 0xfc, !PT ;  /* 0x0000001013047212 */ /* 0x000fe200078efcff */
[----:B-1----:R-:W-:Y:S01]  /*0540*/  FMUL R3, R3, R6 ;  /* 0x0000000603037220 */ /* 0x002fe20000400000 */
[----:B------:R-:W-:-:S02]  /*0550*/  SEL R25, R25, RZ, P0 ;  /* 0x000000ff19197207 */ /* 0x000fc40000000000 */
[C---:B------:R-:W-:Y:S02]  /*0560*/  LOP3.LUT R16, R17.reuse, R16, RZ, 0xfc, !PT ;  /* 0x0000001011107212 */ /* 0x040fe400078efcff */
[----:B------:R-:W-:Y:S02]  /*0570*/  SEL R24, R24, RZ, P0 ;  /* 0x000000ff18187207 */ /* 0x000fe40000000000 */
[C---:B------:R-:W-:Y:S01]  /*0580*/  LOP3.LUT R9, R17.reuse, 0x10, RZ, 0xfc, !PT ;  /* 0x0000001011097812 */ /* 0x040fe200078efcff */
[----:B------:R-:W-:Y:S01]  /*0590*/  FFMA R2, R2, R5, R7 ;  /* 0x0000000502027223 */ /* 0x000fe20000000007 */
[-C--:B------:R-:W-:Y:S01]  /*05a0*/  LEA.HI R17, R17, R16.reuse, RZ, 0x1d ;  /* 0x0000001011117211 */ /* 0x080fe200078fe8ff */
[----:B------:R-:W-:Y:S01]  /*05b0*/  FFMA R24, R3, R25, R24 ;  /* 0x0000001903187223 */ /* 0x000fe20000000018 */
[----:B------:R-:W-:Y:S02]  /*05c0*/  LEA.HI R9, R9, R16, RZ, 0x1d ;  /* 0x0000001009097211 */ /* 0x000fe400078fe8ff */
[----:B------:R-:W-:-:S02]  /*05d0*/  LEA R17, R17, UR4, 0x2 ;  /* 0x0000000411117c11 */ /* 0x000fc4000f8e10ff */
[----:B------:R-:W-:Y:S02]  /*05e0*/  SEL R2, R2, RZ, P1 ;  /* 0x000000ff02027207 */ /* 0x000fe40000800000 */
[----:B------:R-:W-:Y:S02]  /*05f0*/  LEA R9, R9, UR4, 0x2 ;  /* 0x0000000409097c11 */ /* 0x000fe4000f8e10ff */
[----:B------:R-:W-:Y:S01]  /*0600*/  SEL R24, R24, RZ, P1 ;  /* 0x000000ff18187207 */ /* 0x000fe20000800000 */
[----:B------:R0:W-:Y:S04]  /*0610*/  STS [R17], R2 ;  /* 0x0000000211007388 */ /* 0x0001e80000000800 */
[----:B------:R0:W-:Y:S01]  /*0620*/  STS [R9+0x40], R24 ;  /* 0x0000401809007388 */ /* 0x0001e20000000800 */
[----:B------:R-:W-:Y:S01]  /*0630*/  BAR.SYNC.DEFER_BLOCKING 0x0 ;  /* 0x0000000000007b1d */ /* 0x000fe20000010000 */
[----:B------:R-:W-:-:S04]  /*0640*/  ISETP.GE.AND P0, PT, R4, 0x10, PT ;  /* 0x000000100400780c */ /* 0x000fc80003f06270 */
[----:B------:R-:W-:-:S13]  /*0650*/  ISETP.LT.AND P0, PT, R21, 0xc, !P0 ;  /* 0x0000000c1500780c */ /* 0x000fda0004701270 */
[----:B0-----:R-:W-:Y:S05]  /*0660*/  @!P0 EXIT ;  /* 0x000000000000894d */ /* 0x001fea0003800000 */
[----:B------:R-:W0:Y:S01]  /*0670*/  LDS.64 R6, [R0] ;  /* 0x0000000000067984 */ /* 0x000e220000000a00 */
[----:B------:R-:W1:Y:S01]  /*0680*/  LDC.64 R2, c[0x0][0x240] ;  /* 0x00009000ff027b82 */ /* 0x000e620000000a00 */
[----:B------:R-:W-:-:S04]  /*0690*/  IMAD R21, R4, 0xc, R21 ;  /* 0x0000000c04157824 */ /* 0x000fc800078e0215 */
[----:B-1----:R-:W-:-:S05]  /*06a0*/  IMAD.WIDE R2, R21, 0x4, R2 ;  /* 0x0000000415027825 */ /* 0x002fca00078e0202 */
[----:B0-----:R-:W-:Y:S01]  /*06b0*/  STG.E.64 desc[UR6][R2.64], R6 ;  /* 0x0000000602007986 */ /* 0x001fe2000c101b06 */
[----:B------:R-:W-:Y:S05]  /*06c0*/  EXIT ;  /* 0x000000000000794d */ /* 0x000fea0003800000 */
.L_x_0:
[----:B------:R-:W-:-:S00]  /*06d0*/  BRA `(.L_x_0) ;  /* 0xfffffffc00fc7947 */ /* 0x000fc0000383ffff */
[----:B------:R-:W-:-:S00]  /*06e0*/  NOP ;  /* 0x0000000000007918 */ /* 0x000fc00000000000 */
        /* <DEDUP_REMOVED lines=9> */
.L_x_1:


//--------------------- .nv.global.init           --------------------------
	.section	.nv.global.init,"aw",@progbits
.nv.global.init:
	.type		_$_str,@object
	.size		_$_str,(.L_0 - _$_str)
_$_str:
        /*0000*/ 	.byte	0x5f, 0x5f, 0x43, 0x55, 0x44, 0x41, 0x5f, 0x46, 0x54, 0x5a, 0x00
.L_0:


//--------------------- .nv.shared.triton_poi_fused_constant_pad_nd_8 --------------------------
	.section	.nv.shared.triton_poi_fused_constant_pad_nd_8,"aw",@nobits
	.sectionflags	@""
	.align	16
	.zero		1024


//--------------------- .nv.constant0.triton_poi_fused_constant_pad_nd_8 --------------------------
	.section	.nv.constant0.triton_poi_fused_constant_pad_nd_8,"a",@progbits
	.sectionflags	@""
	.align	4
.nv.constant0.triton_poi_fused_constant_pad_nd_8:
	.zero		592
